//
// Generated by NVIDIA NVVM Compiler
//
// Compiler Build ID: CL-36424714
// Cuda compilation tools, release 13.0, V13.0.88
// Based on NVVM 20.0.0
//

.version 9.0
.target sm_100
.address_size 64

	// .globl	_Z8saxpyGPUPfS_f

.visible .entry _Z8saxpyGPUPfS_f(
	.param .u64 .ptr .align 1 _Z8saxpyGPUPfS_f_param_0,
	.param .u64 .ptr .align 1 _Z8saxpyGPUPfS_f_param_1,
	.param .f32 _Z8saxpyGPUPfS_f_param_2
)
{
	.reg .pred 	%p<2>;
	.reg .b32 	%r<5>;
	.reg .b32 	%f<5>;
	.reg .b64 	%rd<8>;

	ld.param.u64 	%rd1, [_Z8saxpyGPUPfS_f_param_0];
	ld.param.u64 	%rd2, [_Z8saxpyGPUPfS_f_param_1];
	ld.param.f32 	%f1, [_Z8saxpyGPUPfS_f_param_2];
	mov.u32 	%r2, %ctaid.x;
	mov.u32 	%r3, %ntid.x;
	mov.u32 	%r4, %tid.x;
	mad.lo.s32 	%r1, %r2, %r3, %r4;
	setp.gt.s32 	%p1, %r1, 999999999;
	@%p1 bra 	$L__BB0_2;
	cvta.to.global.u64 	%rd3, %rd1;
	cvta.to.global.u64 	%rd4, %rd2;
	mul.wide.s32 	%rd5, %r1, 4;
	add.s64 	%rd6, %rd3, %rd5;
	ld.global.f32 	%f2, [%rd6];
	add.s64 	%rd7, %rd4, %rd5;
	ld.global.f32 	%f3, [%rd7];
	fma.rn.f32 	%f4, %f1, %f2, %f3;
	st.global.f32 	[%rd7], %f4;
$L__BB0_2:
	ret;

}


// ===== COMPILED SASS (sm_100) =====

	.target	sm_100

	.elftype	@"ET_EXEC"


//--------------------- .note.nv.tkinfo           --------------------------
	.section	.note.nv.tkinfo,"",@"SHT_NOTE"
	.sectionflags	@"SHF_NOTE_NV_TKINFO"
	.tkinfo
        /*0018*/ 	.word	0x00000002
        /*0030*/ 	.string	""
        /*0030*/ 	.string	"ptxas"
        /*0030*/ 	.string	"Cuda compilation tools, release 13.0, V13.0.88"
        /*0030*/ 	.string	"Build cuda_13.0.r13.0/compiler.36424714_0"
        /*0030*/ 	.string	"-arch sm_100 -m 64 "



//--------------------- .note.nv.cuinfo           --------------------------
	.section	.note.nv.cuinfo,"",@"SHT_NOTE"
	.sectionflags	@"SHF_NOTE_NV_CUINFO"
        /*0018*/ 	.short	0x0002
        /*001a*/ 	.short	0x0064
        /*001c*/ 	.short	0x0082
	.zero		2


//--------------------- .nv.info                  --------------------------
	.section	.nv.info,"",@"SHT_CUDA_INFO"
	.align	4


	//----- nvinfo : EIATTR_REGCOUNT
	.align		4
        /*0000*/ 	.byte	0x04, 0x2f
        /*0002*/ 	.short	(.L_1 - .L_0)
	.align		4
.L_0:
        /*0004*/ 	.word	index@(_Z8saxpyGPUPfS_f)
        /*0008*/ 	.word	0x0000000a


	//----- nvinfo : EIATTR_FRAME_SIZE
	.align		4
.L_1:
        /*000c*/ 	.byte	0x04, 0x11
        /*000e*/ 	.short	(.L_3 - .L_2)
	.align		4
.L_2:
        /*0010*/ 	.word	index@(_Z8saxpyGPUPfS_f)
        /*0014*/ 	.word	0x00000000


	//----- nvinfo : EIATTR_MIN_STACK_SIZE
	.align		4
.L_3:
        /*0018*/ 	.byte	0x04, 0x12
        /*001a*/ 	.short	(.L_5 - .L_4)
	.align		4
.L_4:
        /*001c*/ 	.word	index@(_Z8saxpyGPUPfS_f)
        /*0020*/ 	.word	0x00000000
.L_5:


//--------------------- .nv.compat                --------------------------
	.section	.nv.compat,"",@"SHT_CUDA_COMPAT_INFO"
	.align	4
        /*0000*/ 	.byte	0x02, 0x09, 0x00, 0x00, 0x02, 0x02, 0x01, 0x00, 0x02, 0x05, 0x05, 0x00, 0x03, 0x07, 0x01, 0x01
        /*0010*/ 	.byte	0x02, 0x03, 0x00, 0x00, 0x02, 0x06, 0x01, 0x00, 0x04, 0x0b, 0x08, 0x00, 0x09, 0x00, 0x00, 0x00
        /*0020*/ 	.byte	0x00, 0x00, 0x00, 0x00


//--------------------- .nv.info._Z8saxpyGPUPfS_f --------------------------
	.section	.nv.info._Z8saxpyGPUPfS_f,"",@"SHT_CUDA_INFO"
	.sectionflags	@""
	.align	4


	//----- nvinfo : EIATTR_CUDA_API_VERSION
	.align		4
        /*0000*/ 	.byte	0x04, 0x37
        /*0002*/ 	.short	(.L_7 - .L_6)
.L_6:
        /*0004*/ 	.word	0x00000082


	//----- nvinfo : EIATTR_KPARAM_INFO
	.align		4
.L_7:
        /*0008*/ 	.byte	0x04, 0x17
        /*000a*/ 	.short	(.L_9 - .L_8)
.L_8:
        /*000c*/ 	.word	0x00000000
        /*0010*/ 	.short	0x0002
        /*0012*/ 	.short	0x0010
        /*0014*/ 	.byte	0x00, 0xf0, 0x11, 0x00


	//----- nvinfo : EIATTR_KPARAM_INFO
	.align		4
.L_9:
        /*0018*/ 	.byte	0x04, 0x17
        /*001a*/ 	.short	(.L_11 - .L_10)
.L_10:
        /*001c*/ 	.word	0x00000000
        /*0020*/ 	.short	0x0001
        /*0022*/ 	.short	0x0008
        /*0024*/ 	.byte	0x00, 0xf5, 0x21, 0x00


	//----- nvinfo : EIATTR_KPARAM_INFO
	.align		4
.L_11:
        /*0028*/ 	.byte	0x04, 0x17
        /*002a*/ 	.short	(.L_13 - .L_12)
.L_12:
        /*002c*/ 	.word	0x00000000
        /*0030*/ 	.short	0x0000
        /*0032*/ 	.short	0x0000
        /*0034*/ 	.byte	0x00, 0xf5, 0x21, 0x00


	//----- nvinfo : EIATTR_SPARSE_MMA_MASK
	.align		4
.L_13:
        /*0038*/ 	.byte	0x03, 0x50
        /*003a*/ 	.short	0x0000


	//----- nvinfo : EIATTR_MAXREG_COUNT
	.align		4
        /*003c*/ 	.byte	0x03, 0x1b
        /*003e*/ 	.short	0x00ff


	//----- nvinfo : EIATTR_MERCURY_ISA_VERSION
	.align		4
        /*0040*/ 	.byte	0x03, 0x5f
        /*0042*/ 	.short	0x0101


	//----- nvinfo : EIATTR_VRC_CTA_INIT_COUNT
	.align		4
        /*0044*/ 	.byte	0x02, 0x4a
	.zero		1
	.zero		1


	//----- nvinfo : EIATTR_EXIT_INSTR_OFFSETS
	.align		4
        /*0048*/ 	.byte	0x04, 0x1c
        /*004a*/ 	.short	(.L_15 - .L_14)


	//   ....[0]....
.L_14:
        /*004c*/ 	.word	0x00000060


	//   ....[1]....
        /*0050*/ 	.word	0x00000110


	//----- nvinfo : EIATTR_CBANK_PARAM_SIZE
	.align		4
.L_15:
        /*0054*/ 	.byte	0x03, 0x19
        /*0056*/ 	.short	0x0014


	//----- nvinfo : EIATTR_PARAM_CBANK
	.align		4
        /*0058*/ 	.byte	0x04, 0x0a
        /*005a*/ 	.short	(.L_17 - .L_16)
	.align		4
.L_16:
        /*005c*/ 	.word	index@(.nv.constant0._Z8saxpyGPUPfS_f)
        /*0060*/ 	.short	0x0380
        /*0062*/ 	.short	0x0014


	//----- nvinfo : EIATTR_SW_WAR
	.align		4
.L_17:
        /*0064*/ 	.byte	0x04, 0x36
        /*0066*/ 	.short	(.L_19 - .L_18)
.L_18:
        /*0068*/ 	.word	0x00000008
.L_19:


//--------------------- .nv.callgraph             --------------------------
	.section	.nv.callgraph,"",@"SHT_CUDA_CALLGRAPH"
	.align	4
	.sectionentsize	8
	.align		4
        /*0000*/ 	.word	0x00000000
	.align		4
        /*0004*/ 	.word	0xffffffff
	.align		4
        /*0008*/ 	.word	0x00000000
	.align		4
        /*000c*/ 	.word	0xfffffffe
	.align		4
        /*0010*/ 	.word	0x00000000
	.align		4
        /*0014*/ 	.word	0xfffffffd
	.align		4
        /*0018*/ 	.word	0x00000000
	.align		4
        /*001c*/ 	.word	0xfffffffc


//--------------------- .text._Z8saxpyGPUPfS_f    --------------------------
	.section	.text._Z8saxpyGPUPfS_f,"ax",@progbits
	.align	128
        .global         _Z8saxpyGPUPfS_f
        .type           _Z8saxpyGPUPfS_f,@function
        .size           _Z8saxpyGPUPfS_f,(.L_x_1 - _Z8saxpyGPUPfS_f)
        .other          _Z8saxpyGPUPfS_f,@"STO_CUDA_ENTRY STV_DEFAULT"
_Z8saxpyGPUPfS_f:
.text._Z8saxpyGPUPfS_f:
[----:B------:R-:W-:Y:S01]  /*0000*/  LDC R1, c[0x0][0x37c] ;  /* 0x0000df00ff017b82 */ /* 0x000fe20000000800 */
[----:B------:R-:W0:Y:S07]  /*0010*/  S2R R0, SR_TID.X ;  /* 0x0000000000007919 */ /* 0x000e2e0000002100 */
[----:B------:R-:W0:Y:S08]  /*0020*/  S2UR UR4, SR_CTAID.X ;  /* 0x00000000000479c3 */ /* 0x000e300000002500 */
[----:B------:R-:W0:Y:S02]  /*0030*/  LDC R7, c[0x0][0x360] ;  /* 0x0000d800ff077b82 */ /* 0x000e240000000800 */
[----:B0-----:R-:W-:-:S05]  /*0040*/  IMAD R7, R7, UR4, R0 ;  /* 0x0000000407077c24 */ /* 0x001fca000f8e0200 */
[----:B------:R-:W-:-:S13]  /*0050*/  ISETP.GT.AND P0, PT, R7, 0x3b9ac9ff, PT ;  /* 0x3b9ac9ff0700780c */ /* 0x000fda0003f04270 */
[----:B------:R-:W-:Y:S05]  /*0060*/  @P0 EXIT ;  /* 0x000000000000094d */ /* 0x000fea0003800000 */
[----:B------:R-:W0:Y:S01]  /*0070*/  LDC.64 R2, c[0x0][0x380] ;  /* 0x0000e000ff027b82 */ /* 0x000e220000000a00 */
[----:B------:R-:W1:Y:S01]  /*0080*/  LDCU.64 UR4, c[0x0][0x358] ;  /* 0x00006b00ff0477ac */ /* 0x000e620008000a00 */
[----:B------:R-:W2:Y:S06]  /*0090*/  LDCU UR6, c[0x0][0x390] ;  /* 0x00007200ff0677ac */ /* 0x000eac0008000800 */
[----:B------:R-:W3:Y:S01]  /*00a0*/  LDC.64 R4, c[0x0][0x388] ;  /* 0x0000e200ff047b82 */ /* 0x000ee20000000a00 */
[----:B0-----:R-:W-:-:S06]  /*00b0*/  IMAD.WIDE R2, R7, 0x4, R2 ;  /* 0x0000000407027825 */ /* 0x001fcc00078e0202 */
[----:B-1----:R-:W2:Y:S01]  /*00c0*/  LDG.E R2, desc[UR4][R2.64] ;  /* 0x0000000402027981 */ /* 0x002ea2000c1e1900 */
[----:B---3--:R-:W-:-:S05]  /*00d0*/  IMAD.WIDE R4, R7, 0x4, R4 ;  /* 0x0000000407047825 */ /* 0x008fca00078e0204 */
[----:B------:R-:W2:Y:S02]  /*00e0*/  LDG.E R7, desc[UR4][R4.64] ;  /* 0x0000000404077981 */ /* 0x000ea4000c1e1900 */
[----:B--2---:R-:W-:-:S05]  /*00f0*/  FFMA R7, R2, UR6, R7 ;  /* 0x0000000602077c23 */ /* 0x004fca0008000007 */
[----:B------:R-:W-:Y:S01]  /*0100*/  STG.E desc[UR4][R4.64], R7 ;  /* 0x0000000704007986 */ /* 0x000fe2000c101904 */
[----:B------:R-:W-:Y:S05]  /*0110*/  EXIT ;  /* 0x000000000000794d */ /* 0x000fea0003800000 */
.L_x_0:
[----:B------:R-:W-:-:S00]  /*0120*/  BRA `(.L_x_0) ;  /* 0xfffffffc00fc7947 */ /* 0x000fc0000383ffff */
[----:B------:R-:W-:-:S00]  /*0130*/  NOP ;  /* 0x0000000000007918 */ /* 0x000fc00000000000 */
        /* <DEDUP_REMOVED lines=12> */
.L_x_1:


//--------------------- .nv.shared.reserved.0     --------------------------
	.section	.nv.shared.reserved.0,"aw",@nobits
	.weak		__nv_reservedSMEM_offset_0_alias
	.size		__nv_reservedSMEM_offset_0_alias, 0, 64
	.other		__nv_reservedSMEM_offset_0_alias,@"STO_CUDA_RESERVED_SHARED STV_DEFAULT"
__nv_reservedSMEM_offset_0_alias:
	.zero		0
	.zero		64


//--------------------- .nv.constant0._Z8saxpyGPUPfS_f --------------------------
	.section	.nv.constant0._Z8saxpyGPUPfS_f,"a",@progbits
	.sectionflags	@""
	.align	4
.nv.constant0._Z8saxpyGPUPfS_f:
	.zero		916


//--------------------- SYMBOLS --------------------------

	.type		.nv.reservedSmem.offset0,@object
	.size		.nv.reservedSmem.offset0,0x4
